	.headerflags	@"EF_CUDA_TEXMODE_UNIFIED EF_CUDA_64BIT_ADDRESS EF_CUDA_ACCELERATORS EF_CUDA_SM90 EF_CUDA_VIRTUAL_SM(EF_CUDA_SM90)"
	.elftype	@"ET_EXEC"


//--------------------- .nv.info                  --------------------------
	.section	.nv.info,"",@"SHT_CUDA_INFO"
	.align	4


	//----- nvinfo : EIATTR_REGCOUNT
	.align		4
        /*0000*/ 	.byte	0x04, 0x2f
        /*0002*/ 	.short	(.L_1 - .L_0)
	.align		4
.L_0:
        /*0004*/ 	.word	index@(triton_poi_fused_mm_13)
        /*0008*/ 	.word	0x0000000b


	//----- nvinfo : EIATTR_MIN_STACK_SIZE
	.align		4
.L_1:
        /*000c*/ 	.byte	0x04, 0x12
        /*000e*/ 	.short	(.L_3 - .L_2)
	.align		4
.L_2:
        /*0010*/ 	.word	index@(triton_poi_fused_mm_13)
        /*0014*/ 	.word	0x00000000


	//----- nvinfo : EIATTR_FRAME_SIZE
	.align		4
.L_3:
        /*0018*/ 	.byte	0x04, 0x11
        /*001a*/ 	.short	(.L_5 - .L_4)
	.align		4
.L_4:
        /*001c*/ 	.word	index@(triton_poi_fused_mm_13)
        /*0020*/ 	.word	0x00000000


	//----- nvinfo : EIATTR_MIN_STACK_SIZE
	.align		4
.L_5:
        /*0024*/ 	.byte	0x04, 0x12
        /*0026*/ 	.short	(.L_7 - .L_6)
	.align		4
.L_6:
        /*0028*/ 	.word	index@(triton_poi_fused_mm_13)
        /*002c*/ 	.word	0x00000000
.L_7:


//--------------------- .nv.info.triton_poi_fused_mm_13 --------------------------
	.section	.nv.info.triton_poi_fused_mm_13,"",@"SHT_CUDA_INFO"
	.sectionflags	@""
	.align	4


	//----- nvinfo : EIATTR_CUDA_API_VERSION
	.align		4
        /*0000*/ 	.byte	0x04, 0x37
        /*0002*/ 	.short	(.L_9 - .L_8)
.L_8:
        /*0004*/ 	.word	0x0000007c


	//----- nvinfo : EIATTR_KPARAM_INFO
	.align		4
.L_9:
        /*0008*/ 	.byte	0x04, 0x17
        /*000a*/ 	.short	(.L_11 - .L_10)
.L_10:
        /*000c*/ 	.word	0x00000000
        /*0010*/ 	.short	0x0003
        /*0012*/ 	.short	0x0018
        /*0014*/ 	.byte	0x00, 0xf0, 0x11, 0x00


	//----- nvinfo : EIATTR_KPARAM_INFO
	.align		4
.L_11:
        /*0018*/ 	.byte	0x04, 0x17
        /*001a*/ 	.short	(.L_13 - .L_12)
.L_12:
        /*001c*/ 	.word	0x00000000
        /*0020*/ 	.short	0x0002
        /*0022*/ 	.short	0x0010
        /*0024*/ 	.byte	0x00, 0xf4, 0x21, 0x00


	//----- nvinfo : EIATTR_KPARAM_INFO
	.align		4
.L_13:
        /*0028*/ 	.byte	0x04, 0x17
        /*002a*/ 	.short	(.L_15 - .L_14)
.L_14:
        /*002c*/ 	.word	0x00000000
        /*0030*/ 	.short	0x0001
        /*0032*/ 	.short	0x0008
        /*0034*/ 	.byte	0x00, 0xf4, 0x21, 0x00


	//----- nvinfo : EIATTR_KPARAM_INFO
	.align		4
.L_15:
        /*0038*/ 	.byte	0x04, 0x17
        /*003a*/ 	.short	(.L_17 - .L_16)
.L_16:
        /*003c*/ 	.word	0x00000000
        /*0040*/ 	.short	0x0000
        /*0042*/ 	.short	0x0000
        /*0044*/ 	.byte	0x00, 0xf4, 0x21, 0x00


	//----- nvinfo : EIATTR_SPARSE_MMA_MASK
	.align		4
.L_17:
        /*0048*/ 	.byte	0x03, 0x50
        /*004a*/ 	.short	0x0000


	//----- nvinfo : EIATTR_MAXREG_COUNT
	.align		4
        /*004c*/ 	.byte	0x03, 0x1b
        /*004e*/ 	.short	0x00ff


	//----- nvinfo : EIATTR_EXIT_INSTR_OFFSETS
	.align		4
        /*0050*/ 	.byte	0x04, 0x1c
        /*0052*/ 	.short	(.L_19 - .L_18)


	//   ....[0]....
.L_18:
        /*0054*/ 	.word	0x00000230


	//----- nvinfo : EIATTR_REQNTID
	.align		4
.L_19:
        /*0058*/ 	.byte	0x04, 0x10
        /*005a*/ 	.short	(.L_21 - .L_20)
.L_20:
        /*005c*/ 	.word	0x00000100
        /*0060*/ 	.word	0x00000001
        /*0064*/ 	.word	0x00000001


	//----- nvinfo : EIATTR_CBANK_PARAM_SIZE
	.align		4
.L_21:
        /*0068*/ 	.byte	0x03, 0x19
        /*006a*/ 	.short	0x001c


	//----- nvinfo : EIATTR_PARAM_CBANK
	.align		4
        /*006c*/ 	.byte	0x04, 0x0a
        /*006e*/ 	.short	(.L_23 - .L_22)
	.align		4
.L_22:
        /*0070*/ 	.word	index@(.nv.constant0.triton_poi_fused_mm_13)
        /*0074*/ 	.short	0x0210
        /*0076*/ 	.short	0x001c


	//----- nvinfo : EIATTR_SW_WAR
	.align		4
.L_23:
        /*0078*/ 	.byte	0x04, 0x36
        /*007a*/ 	.short	(.L_25 - .L_24)
.L_24:
        /*007c*/ 	.word	0x00000008
.L_25:


//--------------------- .nv.callgraph             --------------------------
	.section	.nv.callgraph,"",@"SHT_CUDA_CALLGRAPH"
	.align	4
	.sectionentsize	8
	.align		4
        /*0000*/ 	.word	0x00000000
	.align		4
        /*0004*/ 	.word	0xffffffff
	.align		4
        /*0008*/ 	.word	0x00000000
	.align		4
        /*000c*/ 	.word	0xfffffffe
	.align		4
        /*0010*/ 	.word	0x00000000
	.align		4
        /*0014*/ 	.word	0xfffffffd
	.align		4
        /*0018*/ 	.word	0x00000000
	.align		4
        /*001c*/ 	.word	0xfffffffc


//--------------------- .text.triton_poi_fused_mm_13 --------------------------
	.section	.text.triton_poi_fused_mm_13,"ax",@progbits
	.align	128
        .global         triton_poi_fused_mm_13
        .type           triton_poi_fused_mm_13,@function
        .size           triton_poi_fused_mm_13,(.L_x_1 - triton_poi_fused_mm_13)
        .other          triton_poi_fused_mm_13,@"STO_CUDA_ENTRY STV_DEFAULT"
triton_poi_fused_mm_13:
.text.triton_poi_fused_mm_13:
[----:B------:R-:W-:Y:S01]  /*0000*/  LDC R1, c[0x0][0x28] ;  /* 0x00000a00ff017b82 */ /* 0x000fe20000000800 */
[----:B------:R-:W1:Y:S01]  /*0010*/  S2R R0, SR_TID.X ;  /* 0x0000000000007919 */ /* 0x000e620000002100 */
[----:B------:R-:W-:Y:S01]  /*0020*/  ULDC.64 UR4, c[0x0][0x208] ;  /* 0x0000820000047ab9 */ /* 0x000fe20000000a00 */
[----:B------:R-:W2:Y:S01]  /*0030*/  S2R R3, SR_CTAID.X ;  /* 0x0000000000037919 */ /* 0x000ea20000002500 */
[----:B-1----:R-:W-:-:S05]  /*0040*/  IMAD.SHL.U32 R0, R0, 0x2, RZ ;  /* 0x0000000200007824 */ /* 0x002fca00078e00ff */
[----:B------:R-:W-:-:S05]  /*0050*/  LOP3.LUT R0, R0, 0x1fe, RZ, 0xc0, !PT ;  /* 0x000001fe00007812 */ /* 0x000fca00078ec0ff */
[----:B--2---:R-:W-:-:S05]  /*0060*/  IMAD R0, R3, 0x200, R0 ;  /* 0x0000020003007824 */ /* 0x004fca00078e0200 */
[----:B------:R-:W-:-:S04]  /*0070*/  SHF.R.S32.HI R3, RZ, 0x1f, R0 ;  /* 0x0000001fff037819 */ /* 0x000fc80000011400 */
[----:B------:R-:W-:-:S04]  /*0080*/  LEA.HI R4, R3, R0, RZ, 0x9 ;  /* 0x0000000003047211 */ /* 0x000fc800078f48ff */
[----:B------:R-:W-:Y:S02]  /*0090*/  LOP3.LUT R3, R4, 0xfe00, RZ, 0xc0, !PT ;  /* 0x0000fe0004037812 */ /* 0x000fe400078ec0ff */
[----:B------:R-:W-:-:S03]  /*00a0*/  SHF.R.S32.HI R4, RZ, 0x9, R4 ;  /* 0x00000009ff047819 */ /* 0x000fc60000011404 */
[----:B------:R-:W-:-:S05]  /*00b0*/  IMAD.IADD R5, R0, 0x1, -R3 ;  /* 0x0000000100057824 */ /* 0x000fca00078e0a03 */
[----:B------:R-:W-:-:S04]  /*00c0*/  PRMT R2, R5, 0x9910, RZ ;  /* 0x0000991005027816 */ /* 0x000fc800000000ff */
[----:B------:R-:W-:-:S04]  /*00d0*/  SHF.R.S32.HI R2, RZ, 0xf, R2 ;  /* 0x0000000fff027819 */ /* 0x000fc80000011402 */
[----:B------:R-:W-:-:S04]  /*00e0*/  LOP3.LUT R2, R2, 0xffff, RZ, 0xc0, !PT ;  /* 0x0000ffff02027812 */ /* 0x000fc800078ec0ff */
[----:B------:R-:W-:-:S04]  /*00f0*/  LEA.HI R6, R2, R5, RZ, 0x17 ;  /* 0x0000000502067211 */ /* 0x000fc800078fb8ff */
[C---:B------:R-:W-:Y:S02]  /*0100*/  LOP3.LUT R2, R6.reuse, 0xff80, RZ, 0xc0, !PT ;  /* 0x0000ff8006027812 */ /* 0x040fe400078ec0ff */
[----:B------:R-:W-:-:S03]  /*0110*/  PRMT R6, R6, 0x9910, RZ ;  /* 0x0000991006067816 */ /* 0x000fc600000000ff */
[----:B------:R-:W-:-:S05]  /*0120*/  IMAD.MOV R2, RZ, RZ, -R2 ;  /* 0x000000ffff027224 */ /* 0x000fca00078e0a02 */
[----:B------:R-:W-:Y:S02]  /*0130*/  PRMT R8, R2, 0x7710, RZ ;  /* 0x0000771002087816 */ /* 0x000fe400000000ff */
[----:B------:R-:W1:Y:S03]  /*0140*/  LDC.64 R2, c[0x0][0x210] ;  /* 0x00008400ff027b82 */ /* 0x000e660000000a00 */
[----:B------:R-:W-:-:S05]  /*0150*/  IMAD.IADD R5, R5, 0x1, R8 ;  /* 0x0000000105057824 */ /* 0x000fca00078e0208 */
[----:B------:R-:W-:Y:S02]  /*0160*/  PRMT R7, R5, 0x9910, RZ ;  /* 0x0000991005077816 */ /* 0x000fe400000000ff */
[----:B------:R-:W-:-:S03]  /*0170*/  SHF.R.S32.HI R5, RZ, 0x7, R6 ;  /* 0x00000007ff057819 */ /* 0x000fc60000011406 */
[----:B------:R-:W-:Y:S01]  /*0180*/  IMAD R4, R4, 0x80, R7 ;  /* 0x0000008004047824 */ /* 0x000fe200078e0207 */
[----:B------:R-:W-:Y:S01]  /*0190*/  LOP3.LUT R5, R5, 0xffff, RZ, 0xc0, !PT ;  /* 0x0000ffff05057812 */ /* 0x000fe200078ec0ff */
[----:B------:R-:W2:Y:S04]  /*01a0*/  LDC.64 R6, c[0x0][0x220] ;  /* 0x00008800ff067b82 */ /* 0x000ea80000000a00 */
[----:B------:R-:W-:-:S04]  /*01b0*/  IMAD R5, R5, 0x20000, R4 ;  /* 0x0002000005057824 */ /* 0x000fc800078e0204 */
[----:B-1----:R-:W-:Y:S02]  /*01c0*/  IMAD.WIDE R2, R5, 0x4, R2 ;  /* 0x0000000405027825 */ /* 0x002fe400078e0202 */
[----:B------:R-:W1:Y:S04]  /*01d0*/  LDC.64 R4, c[0x0][0x218] ;  /* 0x00008600ff047b82 */ /* 0x000e680000000a00 */
[----:B------:R-:W3:Y:S01]  /*01e0*/  LDG.E.64 R2, desc[UR4][R2.64] ;  /* 0x0000000402027981 */ /* 0x000ee2000c1e1b00 */
[----:B--2---:R-:W-:-:S04]  /*01f0*/  IMAD.WIDE R6, R0, 0x4, R6 ;  /* 0x0000000400067825 */ /* 0x004fc800078e0206 */
[----:B-1----:R-:W-:-:S05]  /*0200*/  IMAD.WIDE R4, R0, 0x4, R4 ;  /* 0x0000000400047825 */ /* 0x002fca00078e0204 */
[----:B---3--:R-:W-:Y:S04]  /*0210*/  STG.E.64 desc[UR4][R4.64], R2 ;  /* 0x0000000204007986 */ /* 0x008fe8000c101b04 */
[----:B------:R-:W-:Y:S01]  /*0220*/  STG.E.64 desc[UR4][R6.64], R2 ;  /* 0x0000000206007986 */ /* 0x000fe2000c101b04 */
[----:B------:R-:W-:Y:S05]  /*0230*/  EXIT ;  /* 0x000000000000794d */ /* 0x000fea0003800000 */
.L_x_0:
[----:B------:R-:W-:-:S00]  /*0240*/  BRA `(.L_x_0) ;  /* 0xfffffffc00fc7947 */ /* 0x000fc0000383ffff */
[----:B------:R-:W-:-:S00]  /*0250*/  NOP ;  /* 0x0000000000007918 */ /* 0x000fc00000000000 */
        /* <DEDUP_REMOVED lines=10> */
.L_x_1:


//--------------------- .nv.constant0.triton_poi_fused_mm_13 --------------------------
	.section	.nv.constant0.triton_poi_fused_mm_13,"a",@progbits
	.sectionflags	@""
	.align	4
.nv.constant0.triton_poi_fused_mm_13:
	.zero		556
